//
// Generated by NVIDIA NVVM Compiler
//
// Compiler Build ID: CL-36424714
// Cuda compilation tools, release 13.0, V13.0.88
// Based on NVVM 20.0.0
//

.version 9.0
.target sm_100
.address_size 64

	// .globl	_Z5countPcS_i

.visible .entry _Z5countPcS_i(
	.param .u64 .ptr .align 1 _Z5countPcS_i_param_0,
	.param .u64 .ptr .align 1 _Z5countPcS_i_param_1,
	.param .u32 _Z5countPcS_i_param_2
)
{
	.reg .pred 	%p<6>;
	.reg .b16 	%rs<18>;
	.reg .b32 	%r<3>;
	.reg .b64 	%rd<8>;

	ld.param.u64 	%rd3, [_Z5countPcS_i_param_0];
	ld.param.u64 	%rd4, [_Z5countPcS_i_param_1];
	ld.param.u32 	%r2, [_Z5countPcS_i_param_2];
	mov.u32 	%r1, %ctaid.x;
	setp.ge.s32 	%p1, %r1, %r2;
	@%p1 bra 	$L__BB0_9;
	cvta.to.global.u64 	%rd5, %rd4;
	cvta.to.global.u64 	%rd6, %rd3;
	cvt.u64.u32 	%rd7, %r1;
	add.s64 	%rd1, %rd6, %rd7;
	ld.global.u8 	%rs16, [%rd1];
	setp.ne.s16 	%p2, %rs16, 65;
	add.s64 	%rd2, %rd5, %rd7;
	@%p2 bra 	$L__BB0_3;
	mov.b16 	%rs8, 49;
	st.global.u8 	[%rd2], %rs8;
	ld.global.u8 	%rs16, [%rd1];
$L__BB0_3:
	setp.ne.s16 	%p3, %rs16, 67;
	@%p3 bra 	$L__BB0_5;
	mov.b16 	%rs10, 50;
	st.global.u8 	[%rd2], %rs10;
	ld.global.u8 	%rs16, [%rd1];
$L__BB0_5:
	setp.ne.s16 	%p4, %rs16, 71;
	@%p4 bra 	$L__BB0_7;
	mov.b16 	%rs12, 51;
	st.global.u8 	[%rd2], %rs12;
	ld.global.u8 	%rs16, [%rd1];
$L__BB0_7:
	setp.ne.s16 	%p5, %rs16, 84;
	@%p5 bra 	$L__BB0_9;
	mov.b16 	%rs14, 52;
	st.global.u8 	[%rd2], %rs14;
$L__BB0_9:
	ret;

}


// ===== COMPILED SASS (sm_100) =====

	.target	sm_100

	.elftype	@"ET_EXEC"


//--------------------- .note.nv.tkinfo           --------------------------
	.section	.note.nv.tkinfo,"",@"SHT_NOTE"
	.sectionflags	@"SHF_NOTE_NV_TKINFO"
	.tkinfo
        /*0018*/ 	.word	0x00000002
        /*0030*/ 	.string	""
        /*0030*/ 	.string	"ptxas"
        /*0030*/ 	.string	"Cuda compilation tools, release 13.0, V13.0.88"
        /*0030*/ 	.string	"Build cuda_13.0.r13.0/compiler.36424714_0"
        /*0030*/ 	.string	"-arch sm_100 -m 64 "



//--------------------- .note.nv.cuinfo           --------------------------
	.section	.note.nv.cuinfo,"",@"SHT_NOTE"
	.sectionflags	@"SHF_NOTE_NV_CUINFO"
        /*0018*/ 	.short	0x0002
        /*001a*/ 	.short	0x0064
        /*001c*/ 	.short	0x0082
	.zero		2


//--------------------- .nv.info                  --------------------------
	.section	.nv.info,"",@"SHT_CUDA_INFO"
	.align	4


	//----- nvinfo : EIATTR_REGCOUNT
	.align		4
        /*0000*/ 	.byte	0x04, 0x2f
        /*0002*/ 	.short	(.L_1 - .L_0)
	.align		4
.L_0:
        /*0004*/ 	.word	index@(_Z5countPcS_i)
        /*0008*/ 	.word	0x0000000b


	//----- nvinfo : EIATTR_FRAME_SIZE
	.align		4
.L_1:
        /*000c*/ 	.byte	0x04, 0x11
        /*000e*/ 	.short	(.L_3 - .L_2)
	.align		4
.L_2:
        /*0010*/ 	.word	index@(_Z5countPcS_i)
        /*0014*/ 	.word	0x00000000


	//----- nvinfo : EIATTR_MIN_STACK_SIZE
	.align		4
.L_3:
        /*0018*/ 	.byte	0x04, 0x12
        /*001a*/ 	.short	(.L_5 - .L_4)
	.align		4
.L_4:
        /*001c*/ 	.word	index@(_Z5countPcS_i)
        /*0020*/ 	.word	0x00000000
.L_5:


//--------------------- .nv.compat                --------------------------
	.section	.nv.compat,"",@"SHT_CUDA_COMPAT_INFO"
	.align	4
        /*0000*/ 	.byte	0x02, 0x09, 0x00, 0x00, 0x02, 0x02, 0x01, 0x00, 0x02, 0x05, 0x05, 0x00, 0x03, 0x07, 0x01, 0x01
        /*0010*/ 	.byte	0x02, 0x03, 0x00, 0x00, 0x02, 0x06, 0x01, 0x00, 0x04, 0x0b, 0x08, 0x00, 0x09, 0x00, 0x00, 0x00
        /*0020*/ 	.byte	0x00, 0x00, 0x00, 0x00


//--------------------- .nv.info._Z5countPcS_i    --------------------------
	.section	.nv.info._Z5countPcS_i,"",@"SHT_CUDA_INFO"
	.sectionflags	@""
	.align	4


	//----- nvinfo : EIATTR_CUDA_API_VERSION
	.align		4
        /*0000*/ 	.byte	0x04, 0x37
        /*0002*/ 	.short	(.L_7 - .L_6)
.L_6:
        /*0004*/ 	.word	0x00000082


	//----- nvinfo : EIATTR_KPARAM_INFO
	.align		4
.L_7:
        /*0008*/ 	.byte	0x04, 0x17
        /*000a*/ 	.short	(.L_9 - .L_8)
.L_8:
        /*000c*/ 	.word	0x00000000
        /*0010*/ 	.short	0x0002
        /*0012*/ 	.short	0x0010
        /*0014*/ 	.byte	0x00, 0xf0, 0x11, 0x00


	//----- nvinfo : EIATTR_KPARAM_INFO
	.align		4
.L_9:
        /*0018*/ 	.byte	0x04, 0x17
        /*001a*/ 	.short	(.L_11 - .L_10)
.L_10:
        /*001c*/ 	.word	0x00000000
        /*0020*/ 	.short	0x0001
        /*0022*/ 	.short	0x0008
        /*0024*/ 	.byte	0x00, 0xf5, 0x21, 0x00


	//----- nvinfo : EIATTR_KPARAM_INFO
	.align		4
.L_11:
        /*0028*/ 	.byte	0x04, 0x17
        /*002a*/ 	.short	(.L_13 - .L_12)
.L_12:
        /*002c*/ 	.word	0x00000000
        /*0030*/ 	.short	0x0000
        /*0032*/ 	.short	0x0000
        /*0034*/ 	.byte	0x00, 0xf5, 0x21, 0x00


	//----- nvinfo : EIATTR_SPARSE_MMA_MASK
	.align		4
.L_13:
        /*0038*/ 	.byte	0x03, 0x50
        /*003a*/ 	.short	0x0000


	//----- nvinfo : EIATTR_MAXREG_COUNT
	.align		4
        /*003c*/ 	.byte	0x03, 0x1b
        /*003e*/ 	.short	0x00ff


	//----- nvinfo : EIATTR_MERCURY_ISA_VERSION
	.align		4
        /*0040*/ 	.byte	0x03, 0x5f
        /*0042*/ 	.short	0x0101


	//----- nvinfo : EIATTR_VRC_CTA_INIT_COUNT
	.align		4
        /*0044*/ 	.byte	0x02, 0x4a
	.zero		1
	.zero		1


	//----- nvinfo : EIATTR_EXIT_INSTR_OFFSETS
	.align		4
        /*0048*/ 	.byte	0x04, 0x1c
        /*004a*/ 	.short	(.L_15 - .L_14)


	//   ....[0]....
.L_14:
        /*004c*/ 	.word	0x00000040


	//   ....[1]....
        /*0050*/ 	.word	0x00000210


	//   ....[2]....
        /*0054*/ 	.word	0x00000240


	//----- nvinfo : EIATTR_CBANK_PARAM_SIZE
	.align		4
.L_15:
        /*0058*/ 	.byte	0x03, 0x19
        /*005a*/ 	.short	0x0014


	//----- nvinfo : EIATTR_PARAM_CBANK
	.align		4
        /*005c*/ 	.byte	0x04, 0x0a
        /*005e*/ 	.short	(.L_17 - .L_16)
	.align		4
.L_16:
        /*0060*/ 	.word	index@(.nv.constant0._Z5countPcS_i)
        /*0064*/ 	.short	0x0380
        /*0066*/ 	.short	0x0014


	//----- nvinfo : EIATTR_SW_WAR
	.align		4
.L_17:
        /*0068*/ 	.byte	0x04, 0x36
        /*006a*/ 	.short	(.L_19 - .L_18)
.L_18:
        /*006c*/ 	.word	0x00000008
.L_19:


//--------------------- .nv.callgraph             --------------------------
	.section	.nv.callgraph,"",@"SHT_CUDA_CALLGRAPH"
	.align	4
	.sectionentsize	8
	.align		4
        /*0000*/ 	.word	0x00000000
	.align		4
        /*0004*/ 	.word	0xffffffff
	.align		4
        /*0008*/ 	.word	0x00000000
	.align		4
        /*000c*/ 	.word	0xfffffffe
	.align		4
        /*0010*/ 	.word	0x00000000
	.align		4
        /*0014*/ 	.word	0xfffffffd
	.align		4
        /*0018*/ 	.word	0x00000000
	.align		4
        /*001c*/ 	.word	0xfffffffc


//--------------------- .text._Z5countPcS_i       --------------------------
	.section	.text._Z5countPcS_i,"ax",@progbits
	.align	128
        .global         _Z5countPcS_i
        .type           _Z5countPcS_i,@function
        .size           _Z5countPcS_i,(.L_x_2 - _Z5countPcS_i)
        .other          _Z5countPcS_i,@"STO_CUDA_ENTRY STV_DEFAULT"
_Z5countPcS_i:
.text._Z5countPcS_i:
[----:B------:R-:W-:Y:S08]  /*0000*/  LDC R1, c[0x0][0x37c] ;  /* 0x0000df00ff017b82 */ /* 0x000ff00000000800 */
[----:B------:R-:W0:Y:S08]  /*0010*/  S2UR UR4, SR_CTAID.X ;  /* 0x00000000000479c3 */ /* 0x000e300000002500 */
[----:B------:R-:W0:Y:S02]  /*0020*/  LDC R0, c[0x0][0x390] ;  /* 0x0000e400ff007b82 */ /* 0x000e240000000800 */
[----:B0-----:R-:W-:-:S13]  /*0030*/  ISETP.LE.AND P0, PT, R0, UR4, PT ;  /* 0x0000000400007c0c */ /* 0x001fda000bf03270 */
[----:B------:R-:W-:Y:S05]  /*0040*/  @P0 EXIT ;  /* 0x000000000000094d */ /* 0x000fea0003800000 */
[----:B------:R-:W0:Y:S01]  /*0050*/  LDCU.128 UR8, c[0x0][0x380] ;  /* 0x00007000ff0877ac */ /* 0x000e220008000c00 */
[----:B------:R-:W1:Y:S01]  /*0060*/  LDCU.64 UR12, c[0x0][0x358] ;  /* 0x00006b00ff0c77ac */ /* 0x000e620008000a00 */
[----:B0-----:R-:W-:-:S04]  /*0070*/  UIADD3 UR5, UP0, UPT, UR4, UR8, URZ ;  /* 0x0000000804057290 */ /* 0x001fc8000ff1e0ff */
[----:B------:R-:W-:Y:S02]  /*0080*/  UIADD3.X UR6, UPT, UPT, URZ, UR9, URZ, UP0, !UPT ;  /* 0x00000009ff067290 */ /* 0x000fe400087fe4ff */
[----:B------:R-:W-:-:S04]  /*0090*/  IMAD.U32 R4, RZ, RZ, UR5 ;  /* 0x00000005ff047e24 */ /* 0x000fc8000f8e00ff */
[----:B------:R-:W-:-:S05]  /*00a0*/  IMAD.U32 R5, RZ, RZ, UR6 ;  /* 0x00000006ff057e24 */ /* 0x000fca000f8e00ff */
[----:B-1----:R-:W2:Y:S01]  /*00b0*/  LDG.E.U8 R0, desc[UR12][R4.64] ;  /* 0x0000000c04007981 */ /* 0x002ea2000c1e1100 */
[----:B------:R-:W-:Y:S01]  /*00c0*/  UIADD3 UR4, UP0, UPT, UR4, UR10, URZ ;  /* 0x0000000a04047290 */ /* 0x000fe2000ff1e0ff */
[----:B------:R-:W-:-:S03]  /*00d0*/  IMAD.MOV.U32 R7, RZ, RZ, 0x31 ;  /* 0x00000031ff077424 */ /* 0x000fc600078e00ff */
[----:B------:R-:W-:Y:S02]  /*00e0*/  UIADD3.X UR5, UPT, UPT, URZ, UR11, URZ, UP0, !UPT ;  /* 0x0000000bff057290 */ /* 0x000fe400087fe4ff */
[----:B------:R-:W-:-:S04]  /*00f0*/  IMAD.U32 R2, RZ, RZ, UR4 ;  /* 0x00000004ff027e24 */ /* 0x000fc8000f8e00ff */
[----:B------:R-:W-:Y:S01]  /*0100*/  IMAD.U32 R3, RZ, RZ, UR5 ;  /* 0x00000005ff037e24 */ /* 0x000fe2000f8e00ff */
[----:B--2---:R-:W-:-:S13]  /*0110*/  ISETP.NE.AND P0, PT, R0, 0x41, PT ;  /* 0x000000410000780c */ /* 0x004fda0003f05270 */
[----:B------:R0:W-:Y:S04]  /*0120*/  @!P0 STG.E.U8 desc[UR12][R2.64], R7 ;  /* 0x0000000702008986 */ /* 0x0001e8000c10110c */
[----:B------:R-:W2:Y:S02]  /*0130*/  @!P0 LDG.E.U8 R0, desc[UR12][R4.64] ;  /* 0x0000000c04008981 */ /* 0x000ea4000c1e1100 */
[----:B--2---:R-:W-:-:S04]  /*0140*/  PRMT R6, R0, 0x9910, RZ ;  /* 0x0000991000067816 */ /* 0x004fc800000000ff */
[----:B------:R-:W-:Y:S01]  /*0150*/  ISETP.NE.AND P0, PT, R6, 0x43, PT ;  /* 0x000000430600780c */ /* 0x000fe20003f05270 */
[----:B------:R-:W-:-:S12]  /*0160*/  IMAD.MOV.U32 R6, RZ, RZ, 0x32 ;  /* 0x00000032ff067424 */ /* 0x000fd800078e00ff */
[----:B------:R0:W-:Y:S04]  /*0170*/  @!P0 STG.E.U8 desc[UR12][R2.64], R6 ;  /* 0x0000000602008986 */ /* 0x0001e8000c10110c */
[----:B------:R-:W2:Y:S02]  /*0180*/  @!P0 LDG.E.U8 R0, desc[UR12][R4.64] ;  /* 0x0000000c04008981 */ /* 0x000ea4000c1e1100 */
[----:B--2---:R-:W-:-:S04]  /*0190*/  PRMT R8, R0, 0x9910, RZ ;  /* 0x0000991000087816 */ /* 0x004fc800000000ff */
[----:B------:R-:W-:-:S13]  /*01a0*/  ISETP.NE.AND P0, PT, R8, 0x47, PT ;  /* 0x000000470800780c */ /* 0x000fda0003f05270 */
[----:B0-----:R-:W-:Y:S05]  /*01b0*/  @P0 BRA `(.L_x_0) ;  /* 0x00000000000c0947 */ /* 0x001fea0003800000 */
[----:B------:R-:W-:-:S05]  /*01c0*/  IMAD.MOV.U32 R6, RZ, RZ, 0x33 ;  /* 0x00000033ff067424 */ /* 0x000fca00078e00ff */
[----:B------:R0:W-:Y:S04]  /*01d0*/  STG.E.U8 desc[UR12][R2.64], R6 ;  /* 0x0000000602007986 */ /* 0x0001e8000c10110c */
[----:B------:R0:W5:Y:S02]  /*01e0*/  LDG.E.U8 R0, desc[UR12][R4.64] ;  /* 0x0000000c04007981 */ /* 0x000164000c1e1100 */
.L_x_0:
[----:B-----5:R-:W-:-:S04]  /*01f0*/  PRMT R0, R0, 0x9910, RZ ;  /* 0x0000991000007816 */ /* 0x020fc800000000ff */
[----:B------:R-:W-:-:S13]  /*0200*/  ISETP.NE.AND P0, PT, R0, 0x54, PT ;  /* 0x000000540000780c */ /* 0x000fda0003f05270 */
[----:B------:R-:W-:Y:S05]  /*0210*/  @P0 EXIT ;  /* 0x000000000000094d */ /* 0x000fea0003800000 */
[----:B------:R-:W-:-:S05]  /*0220*/  IMAD.MOV.U32 R0, RZ, RZ, 0x34 ;  /* 0x00000034ff007424 */ /* 0x000fca00078e00ff */
[----:B------:R-:W-:Y:S01]  /*0230*/  STG.E.U8 desc[UR12][R2.64], R0 ;  /* 0x0000000002007986 */ /* 0x000fe2000c10110c */
[----:B------:R-:W-:Y:S05]  /*0240*/  EXIT ;  /* 0x000000000000794d */ /* 0x000fea0003800000 */
.L_x_1:
[----:B------:R-:W-:-:S00]  /*0250*/  BRA `(.L_x_1) ;  /* 0xfffffffc00fc7947 */ /* 0x000fc0000383ffff */
[----:B------:R-:W-:-:S00]  /*0260*/  NOP ;  /* 0x0000000000007918 */ /* 0x000fc00000000000 */
        /* <DEDUP_REMOVED lines=9> */
.L_x_2:


//--------------------- .nv.shared.reserved.0     --------------------------
	.section	.nv.shared.reserved.0,"aw",@nobits
	.weak		__nv_reservedSMEM_offset_0_alias
	.size		__nv_reservedSMEM_offset_0_alias, 0, 64
	.other		__nv_reservedSMEM_offset_0_alias,@"STO_CUDA_RESERVED_SHARED STV_DEFAULT"
__nv_reservedSMEM_offset_0_alias:
	.zero		0
	.zero		64


//--------------------- .nv.constant0._Z5countPcS_i --------------------------
	.section	.nv.constant0._Z5countPcS_i,"a",@progbits
	.sectionflags	@""
	.align	4
.nv.constant0._Z5countPcS_i:
	.zero		916


//--------------------- SYMBOLS --------------------------

	.type		.nv.reservedSmem.offset0,@object
	.size		.nv.reservedSmem.offset0,0x4
